//
// Generated by NVIDIA NVVM Compiler
//
// Compiler Build ID: CL-36424714
// Cuda compilation tools, release 13.0, V13.0.88
// Based on NVVM 20.0.0
//

.version 9.0
.target sm_100
.address_size 64

	// .globl	_Z17mandelbrot_kernelPjddddddi
.const .align 4 .b8 c_palette[64];

.visible .entry _Z17mandelbrot_kernelPjddddddi(
	.param .u64 .ptr .align 1 _Z17mandelbrot_kernelPjddddddi_param_0,
	.param .f64 _Z17mandelbrot_kernelPjddddddi_param_1,
	.param .f64 _Z17mandelbrot_kernelPjddddddi_param_2,
	.param .f64 _Z17mandelbrot_kernelPjddddddi_param_3,
	.param .f64 _Z17mandelbrot_kernelPjddddddi_param_4,
	.param .f64 _Z17mandelbrot_kernelPjddddddi_param_5,
	.param .f64 _Z17mandelbrot_kernelPjddddddi_param_6,
	.param .u32 _Z17mandelbrot_kernelPjddddddi_param_7
)
{
	.reg .pred 	%p<13>;
	.reg .b32 	%r<25>;
	.reg .b64 	%rd<9>;
	.reg .b64 	%fd<30>;

	ld.param.u64 	%rd1, [_Z17mandelbrot_kernelPjddddddi_param_0];
	ld.param.f64 	%fd13, [_Z17mandelbrot_kernelPjddddddi_param_1];
	ld.param.f64 	%fd14, [_Z17mandelbrot_kernelPjddddddi_param_4];
	ld.param.f64 	%fd15, [_Z17mandelbrot_kernelPjddddddi_param_5];
	ld.param.f64 	%fd16, [_Z17mandelbrot_kernelPjddddddi_param_6];
	ld.param.u32 	%r7, [_Z17mandelbrot_kernelPjddddddi_param_7];
	mov.u32 	%r9, %ntid.x;
	mov.u32 	%r10, %ctaid.x;
	mov.u32 	%r11, %tid.x;
	mad.lo.s32 	%r1, %r9, %r10, %r11;
	mul.hi.s32 	%r12, %r1, -2004318071;
	add.s32 	%r13, %r12, %r1;
	shr.u32 	%r14, %r13, 31;
	shr.s32 	%r15, %r13, 10;
	add.s32 	%r16, %r15, %r14;
	mul.lo.s32 	%r17, %r16, 1920;
	sub.s32 	%r18, %r1, %r17;
	cvt.rn.f64.s32 	%fd17, %r18;
	fma.rn.f64 	%fd1, %fd15, %fd17, %fd13;
	cvt.rn.f64.s32 	%fd18, %r16;
	mul.f64 	%fd19, %fd16, %fd18;
	sub.f64 	%fd2, %fd14, %fd19;
	setp.gt.s32 	%p12, %r7, 0;
	setp.lt.s32 	%p4, %r7, 1;
	mul.f64 	%fd27, %fd1, %fd1;
	mul.f64 	%fd26, %fd2, %fd2;
	add.f64 	%fd20, %fd27, %fd26;
	setp.geu.f64 	%p5, %fd20, 0d4010000000000000;
	mov.b32 	%r23, 0;
	or.pred  	%p6, %p4, %p5;
	@%p6 bra 	$L__BB0_3;
	mov.b32 	%r23, 0;
	mov.f64 	%fd28, %fd2;
	mov.f64 	%fd29, %fd1;
$L__BB0_2:
	sub.f64 	%fd22, %fd27, %fd26;
	add.f64 	%fd9, %fd1, %fd22;
	add.f64 	%fd23, %fd29, %fd29;
	fma.rn.f64 	%fd28, %fd23, %fd28, %fd2;
	add.s32 	%r23, %r23, 1;
	setp.lt.s32 	%p12, %r23, %r7;
	mul.f64 	%fd27, %fd9, %fd9;
	mul.f64 	%fd26, %fd28, %fd28;
	add.f64 	%fd24, %fd27, %fd26;
	setp.lt.f64 	%p7, %fd24, 0d4010000000000000;
	and.pred  	%p8, %p12, %p7;
	mov.f64 	%fd29, %fd9;
	@%p8 bra 	$L__BB0_2;
$L__BB0_3:
	setp.eq.s32 	%p9, %r23, 0;
	not.pred 	%p10, %p12;
	mov.b32 	%r24, 0;
	or.pred  	%p11, %p9, %p10;
	@%p11 bra 	$L__BB0_5;
	shl.b32 	%r21, %r23, 2;
	cvt.u64.u32 	%rd2, %r21;
	and.b64  	%rd3, %rd2, 60;
	mov.u64 	%rd4, c_palette;
	add.s64 	%rd5, %rd4, %rd3;
	ld.const.u32 	%r24, [%rd5];
$L__BB0_5:
	cvta.to.global.u64 	%rd6, %rd1;
	mul.wide.s32 	%rd7, %r1, 4;
	add.s64 	%rd8, %rd6, %rd7;
	st.global.u32 	[%rd8], %r24;
	ret;

}


// ===== COMPILED SASS (sm_100) =====

	.target	sm_100

	.elftype	@"ET_EXEC"


//--------------------- .note.nv.tkinfo           --------------------------
	.section	.note.nv.tkinfo,"",@"SHT_NOTE"
	.sectionflags	@"SHF_NOTE_NV_TKINFO"
	.tkinfo
        /*0018*/ 	.word	0x00000002
        /*0030*/ 	.string	""
        /*0030*/ 	.string	"ptxas"
        /*0030*/ 	.string	"Cuda compilation tools, release 13.0, V13.0.88"
        /*0030*/ 	.string	"Build cuda_13.0.r13.0/compiler.36424714_0"
        /*0030*/ 	.string	"-arch sm_100 -m 64 "



//--------------------- .note.nv.cuinfo           --------------------------
	.section	.note.nv.cuinfo,"",@"SHT_NOTE"
	.sectionflags	@"SHF_NOTE_NV_CUINFO"
        /*0018*/ 	.short	0x0002
        /*001a*/ 	.short	0x0064
        /*001c*/ 	.short	0x0082
	.zero		2


//--------------------- .nv.info                  --------------------------
	.section	.nv.info,"",@"SHT_CUDA_INFO"
	.align	4


	//----- nvinfo : EIATTR_REGCOUNT
	.align		4
        /*0000*/ 	.byte	0x04, 0x2f
        /*0002*/ 	.short	(.L_2 - .L_1)
	.align		4
.L_1:
        /*0004*/ 	.word	index@(_Z17mandelbrot_kernelPjddddddi)
        /*0008*/ 	.word	0x00000016


	//----- nvinfo : EIATTR_FRAME_SIZE
	.align		4
.L_2:
        /*000c*/ 	.byte	0x04, 0x11
        /*000e*/ 	.short	(.L_4 - .L_3)
	.align		4
.L_3:
        /*0010*/ 	.word	index@(_Z17mandelbrot_kernelPjddddddi)
        /*0014*/ 	.word	0x00000000


	//----- nvinfo : EIATTR_MIN_STACK_SIZE
	.align		4
.L_4:
        /*0018*/ 	.byte	0x04, 0x12
        /*001a*/ 	.short	(.L_6 - .L_5)
	.align		4
.L_5:
        /*001c*/ 	.word	index@(_Z17mandelbrot_kernelPjddddddi)
        /*0020*/ 	.word	0x00000000
.L_6:


//--------------------- .nv.compat                --------------------------
	.section	.nv.compat,"",@"SHT_CUDA_COMPAT_INFO"
	.align	4
        /*0000*/ 	.byte	0x02, 0x09, 0x00, 0x00, 0x02, 0x02, 0x01, 0x00, 0x02, 0x05, 0x05, 0x00, 0x03, 0x07, 0x01, 0x01
        /*0010*/ 	.byte	0x02, 0x03, 0x00, 0x00, 0x02, 0x06, 0x01, 0x00, 0x04, 0x0b, 0x08, 0x00, 0x01, 0x00, 0x00, 0x00
        /*0020*/ 	.byte	0x00, 0x00, 0x00, 0x00


//--------------------- .nv.info._Z17mandelbrot_kernelPjddddddi --------------------------
	.section	.nv.info._Z17mandelbrot_kernelPjddddddi,"",@"SHT_CUDA_INFO"
	.sectionflags	@""
	.align	4


	//----- nvinfo : EIATTR_CUDA_API_VERSION
	.align		4
        /*0000*/ 	.byte	0x04, 0x37
        /*0002*/ 	.short	(.L_8 - .L_7)
.L_7:
        /*0004*/ 	.word	0x00000082


	//----- nvinfo : EIATTR_KPARAM_INFO
	.align		4
.L_8:
        /*0008*/ 	.byte	0x04, 0x17
        /*000a*/ 	.short	(.L_10 - .L_9)
.L_9:
        /*000c*/ 	.word	0x00000000
        /*0010*/ 	.short	0x0007
        /*0012*/ 	.short	0x0038
        /*0014*/ 	.byte	0x00, 0xf0, 0x11, 0x00


	//----- nvinfo : EIATTR_KPARAM_INFO
	.align		4
.L_10:
        /*0018*/ 	.byte	0x04, 0x17
        /*001a*/ 	.short	(.L_12 - .L_11)
.L_11:
        /*001c*/ 	.word	0x00000000
        /*0020*/ 	.short	0x0006
        /*0022*/ 	.short	0x0030
        /*0024*/ 	.byte	0x00, 0xf0, 0x21, 0x00


	//----- nvinfo : EIATTR_KPARAM_INFO
	.align		4
.L_12:
        /*0028*/ 	.byte	0x04, 0x17
        /*002a*/ 	.short	(.L_14 - .L_13)
.L_13:
        /*002c*/ 	.word	0x00000000
        /*0030*/ 	.short	0x0005
        /*0032*/ 	.short	0x0028
        /*0034*/ 	.byte	0x00, 0xf0, 0x21, 0x00


	//----- nvinfo : EIATTR_KPARAM_INFO
	.align		4
.L_14:
        /*0038*/ 	.byte	0x04, 0x17
        /*003a*/ 	.short	(.L_16 - .L_15)
.L_15:
        /*003c*/ 	.word	0x00000000
        /*0040*/ 	.short	0x0004
        /*0042*/ 	.short	0x0020
        /*0044*/ 	.byte	0x00, 0xf0, 0x21, 0x00


	//----- nvinfo : EIATTR_KPARAM_INFO
	.align		4
.L_16:
        /*0048*/ 	.byte	0x04, 0x17
        /*004a*/ 	.short	(.L_18 - .L_17)
.L_17:
        /*004c*/ 	.word	0x00000000
        /*0050*/ 	.short	0x0003
        /*0052*/ 	.short	0x0018
        /*0054*/ 	.byte	0x00, 0xf0, 0x21, 0x00


	//----- nvinfo : EIATTR_KPARAM_INFO
	.align		4
.L_18:
        /*0058*/ 	.byte	0x04, 0x17
        /*005a*/ 	.short	(.L_20 - .L_19)
.L_19:
        /*005c*/ 	.word	0x00000000
        /*0060*/ 	.short	0x0002
        /*0062*/ 	.short	0x0010
        /*0064*/ 	.byte	0x00, 0xf0, 0x21, 0x00


	//----- nvinfo : EIATTR_KPARAM_INFO
	.align		4
.L_20:
        /*0068*/ 	.byte	0x04, 0x17
        /*006a*/ 	.short	(.L_22 - .L_21)
.L_21:
        /*006c*/ 	.word	0x00000000
        /*0070*/ 	.short	0x0001
        /*0072*/ 	.short	0x0008
        /*0074*/ 	.byte	0x00, 0xf0, 0x21, 0x00


	//----- nvinfo : EIATTR_KPARAM_INFO
	.align		4
.L_22:
        /*0078*/ 	.byte	0x04, 0x17
        /*007a*/ 	.short	(.L_24 - .L_23)
.L_23:
        /*007c*/ 	.word	0x00000000
        /*0080*/ 	.short	0x0000
        /*0082*/ 	.short	0x0000
        /*0084*/ 	.byte	0x00, 0xf5, 0x21, 0x00


	//----- nvinfo : EIATTR_SPARSE_MMA_MASK
	.align		4
.L_24:
        /*0088*/ 	.byte	0x03, 0x50
        /*008a*/ 	.short	0x0000


	//----- nvinfo : EIATTR_MAXREG_COUNT
	.align		4
        /*008c*/ 	.byte	0x03, 0x1b
        /*008e*/ 	.short	0x00ff


	//----- nvinfo : EIATTR_MERCURY_ISA_VERSION
	.align		4
        /*0090*/ 	.byte	0x03, 0x5f
        /*0092*/ 	.short	0x0101


	//----- nvinfo : EIATTR_VRC_CTA_INIT_COUNT
	.align		4
        /*0094*/ 	.byte	0x02, 0x4a
	.zero		1
	.zero		1


	//----- nvinfo : EIATTR_EXIT_INSTR_OFFSETS
	.align		4
        /*0098*/ 	.byte	0x04, 0x1c
        /*009a*/ 	.short	(.L_26 - .L_25)


	//   ....[0]....
.L_25:
        /*009c*/ 	.word	0x00000360


	//----- nvinfo : EIATTR_CRS_STACK_SIZE
	.align		4
.L_26:
        /*00a0*/ 	.byte	0x04, 0x1e
        /*00a2*/ 	.short	(.L_28 - .L_27)
.L_27:
        /*00a4*/ 	.word	0x00000000


	//----- nvinfo : EIATTR_CBANK_PARAM_SIZE
	.align		4
.L_28:
        /*00a8*/ 	.byte	0x03, 0x19
        /*00aa*/ 	.short	0x003c


	//----- nvinfo : EIATTR_PARAM_CBANK
	.align		4
        /*00ac*/ 	.byte	0x04, 0x0a
        /*00ae*/ 	.short	(.L_30 - .L_29)
	.align		4
.L_29:
        /*00b0*/ 	.word	index@(.nv.constant0._Z17mandelbrot_kernelPjddddddi)
        /*00b4*/ 	.short	0x0380
        /*00b6*/ 	.short	0x003c


	//----- nvinfo : EIATTR_SW_WAR
	.align		4
.L_30:
        /*00b8*/ 	.byte	0x04, 0x36
        /*00ba*/ 	.short	(.L_32 - .L_31)
.L_31:
        /*00bc*/ 	.word	0x00000008
.L_32:


//--------------------- .nv.callgraph             --------------------------
	.section	.nv.callgraph,"",@"SHT_CUDA_CALLGRAPH"
	.align	4
	.sectionentsize	8
	.align		4
        /*0000*/ 	.word	0x00000000
	.align		4
        /*0004*/ 	.word	0xffffffff
	.align		4
        /*0008*/ 	.word	0x00000000
	.align		4
        /*000c*/ 	.word	0xfffffffe
	.align		4
        /*0010*/ 	.word	0x00000000
	.align		4
        /*0014*/ 	.word	0xfffffffd
	.align		4
        /*0018*/ 	.word	0x00000000
	.align		4
        /*001c*/ 	.word	0xfffffffc


//--------------------- .nv.constant3             --------------------------
	.section	.nv.constant3,"a",@progbits
	.align	4
.nv.constant3:
	.type		c_palette,@object
	.size		c_palette,(.L_0 - c_palette)
c_palette:
	.zero		64
.L_0:


//--------------------- .text._Z17mandelbrot_kernelPjddddddi --------------------------
	.section	.text._Z17mandelbrot_kernelPjddddddi,"ax",@progbits
	.align	128
        .global         _Z17mandelbrot_kernelPjddddddi
        .type           _Z17mandelbrot_kernelPjddddddi,@function
        .size           _Z17mandelbrot_kernelPjddddddi,(.L_x_4 - _Z17mandelbrot_kernelPjddddddi)
        .other          _Z17mandelbrot_kernelPjddddddi,@"STO_CUDA_ENTRY STV_DEFAULT"
_Z17mandelbrot_kernelPjddddddi:
.text._Z17mandelbrot_kernelPjddddddi:
[----:B------:R-:W-:Y:S01]  /*0000*/  LDC R1, c[0x0][0x37c] ;  /* 0x0000df00ff017b82 */ /* 0x000fe20000000800 */
[----:B------:R-:W0:Y:S01]  /*0010*/  S2R R2, SR_CTAID.X ;  /* 0x0000000000027919 */ /* 0x000e220000002500 */
[----:B------:R-:W0:Y:S06]  /*0020*/  LDCU UR4, c[0x0][0x360] ;  /* 0x00006c00ff0477ac */ /* 0x000e2c0008000800 */
[----:B------:R-:W1:Y:S01]  /*0030*/  LDC.64 R10, c[0x0][0x3b0] ;  /* 0x0000ec00ff0a7b82 */ /* 0x000e620000000a00 */
[----:B------:R-:W-:Y:S01]  /*0040*/  BSSY.RECONVERGENT B0, `(.L_x_0) ;  /* 0x0000028000007945 */ /* 0x000fe20003800200 */
[----:B------:R-:W0:Y:S01]  /*0050*/  S2R R3, SR_TID.X ;  /* 0x0000000000037919 */ /* 0x000e220000002100 */
[----:B------:R-:W-:-:S05]  /*0060*/  IMAD.MOV.U32 R17, RZ, RZ, RZ ;  /* 0x000000ffff117224 */ /* 0x000fca00078e00ff */
[----:B------:R-:W2:Y:S01]  /*0070*/  LDC.64 R8, c[0x0][0x388] ;  /* 0x0000e200ff087b82 */ /* 0x000ea20000000a00 */
[----:B0-----:R-:W-:Y:S01]  /*0080*/  IMAD R3, R2, UR4, R3 ;  /* 0x0000000402037c24 */ /* 0x001fe2000f8e0203 */
[----:B------:R-:W1:Y:S01]  /*0090*/  LDCU.128 UR4, c[0x0][0x3a0] ;  /* 0x00007400ff0477ac */ /* 0x000e620008000c00 */
[----:B------:R-:W-:-:S04]  /*00a0*/  IMAD.MOV.U32 R2, RZ, RZ, RZ ;  /* 0x000000ffff027224 */ /* 0x000fc800078e00ff */
[----:B------:R-:W-:-:S05]  /*00b0*/  IMAD.HI R0, R3, -0x77777777, R2 ;  /* 0x8888888903007827 */ /* 0x000fca00078e0202 */
[----:B------:R-:W-:-:S04]  /*00c0*/  SHF.R.U32.HI R5, RZ, 0x1f, R0 ;  /* 0x0000001fff057819 */ /* 0x000fc80000011600 */
[----:B------:R-:W-:Y:S02]  /*00d0*/  LEA.HI.SX32 R15, R0, R5, 0x16 ;  /* 0x00000005000f7211 */ /* 0x000fe400078fb2ff */
[----:B------:R-:W0:Y:S02]  /*00e0*/  LDC R0, c[0x0][0x3b8] ;  /* 0x0000ee00ff007b82 */ /* 0x000e240000000800 */
[----:B------:R-:W1:Y:S01]  /*00f0*/  I2F.F64 R4, R15 ;  /* 0x0000000f00047312 */ /* 0x000e620000201c00 */
[----:B------:R-:W-:-:S07]  /*0100*/  IMAD R14, R15, -0x780, R3 ;  /* 0xfffff8800f0e7824 */ /* 0x000fce00078e0203 */
[----:B------:R-:W2:Y:S01]  /*0110*/  I2F.F64 R6, R14 ;  /* 0x0000000e00067312 */ /* 0x000ea20000201c00 */
[----:B-1----:R-:W-:Y:S02]  /*0120*/  DFMA R4, -R4, R10, UR4 ;  /* 0x0000000404047e2b */ /* 0x002fe4000800010a */
[----:B--2---:R-:W-:-:S06]  /*0130*/  DFMA R6, R6, UR6, R8 ;  /* 0x0000000606067c2b */ /* 0x004fcc0008000008 */
[----:B------:R-:W-:Y:S02]  /*0140*/  DMUL R10, R4, R4 ;  /* 0x00000004040a7228 */ /* 0x000fe40000000000 */
[----:B------:R-:W-:-:S08]  /*0150*/  DMUL R8, R6, R6 ;  /* 0x0000000606087228 */ /* 0x000fd00000000000 */
[----:B------:R-:W-:-:S08]  /*0160*/  DADD R12, R8, R10 ;  /* 0x00000000080c7229 */ /* 0x000fd0000000000a */
[----:B------:R-:W-:-:S06]  /*0170*/  DSETP.GEU.AND P0, PT, R12, 4, PT ;  /* 0x401000000c00742a */ /* 0x000fcc0003f0e000 */
[C---:B0-----:R-:W-:Y:S02]  /*0180*/  ISETP.LT.OR P1, PT, R0.reuse, 0x1, P0 ;  /* 0x000000010000780c */ /* 0x041fe40000721670 */
[----:B------:R-:W-:-:S11]  /*0190*/  ISETP.GT.AND P0, PT, R0, RZ, PT ;  /* 0x000000ff0000720c */ /* 0x000fd60003f04270 */
[----:B------:R-:W-:Y:S05]  /*01a0*/  @P1 BRA `(.L_x_1) ;  /* 0x0000000000441947 */ /* 0x000fea0003800000 */
[----:B------:R-:W-:Y:S01]  /*01b0*/  MOV R17, RZ ;  /* 0x000000ff00117202 */ /* 0x000fe20000000f00 */
[----:B------:R-:W-:Y:S01]  /*01c0*/  IMAD.MOV.U32 R12, RZ, RZ, R4 ;  /* 0x000000ffff0c7224 */ /* 0x000fe200078e0004 */
[----:B------:R-:W-:Y:S01]  /*01d0*/  MOV R14, R6 ;  /* 0x00000006000e7202 */ /* 0x000fe20000000f00 */
[----:B------:R-:W-:Y:S02]  /*01e0*/  IMAD.MOV.U32 R13, RZ, RZ, R5 ;  /* 0x000000ffff0d7224 */ /* 0x000fe400078e0005 */
[----:B------:R-:W-:-:S07]  /*01f0*/  IMAD.MOV.U32 R15, RZ, RZ, R7 ;  /* 0x000000ffff0f7224 */ /* 0x000fce00078e0007 */
.L_x_2:
[----:B------:R-:W-:Y:S01]  /*0200*/  DADD R8, -R10, R8 ;  /* 0x000000000a087229 */ /* 0x000fe20000000108 */
[----:B------:R-:W-:Y:S01]  /*0210*/  IADD3 R17, PT, PT, R17, 0x1, RZ ;  /* 0x0000000111117810 */ /* 0x000fe20007ffe0ff */
[----:B------:R-:W-:-:S03]  /*0220*/  DADD R10, R14, R14 ;  /* 0x000000000e0a7229 */ /* 0x000fc6000000000e */
[----:B------:R-:W-:-:S03]  /*0230*/  ISETP.GE.AND P1, PT, R17, R0, PT ;  /* 0x000000001100720c */ /* 0x000fc60003f26270 */
[----:B------:R-:W-:Y:S01]  /*0240*/  DADD R14, R6, R8 ;  /* 0x00000000060e7229 */ /* 0x000fe20000000008 */
[----:B------:R-:W-:Y:S01]  /*0250*/  PLOP3.LUT P0, PT, P1, PT, PT, 0x8, 0x80 ;  /* 0x000000000080781c */ /* 0x000fe20000f0e170 */
[----:B------:R-:W-:-:S06]  /*0260*/  DFMA R12, R10, R12, R4 ;  /* 0x0000000c0a0c722b */ /* 0x000fcc0000000004 */
[----:B------:R-:W-:Y:S02]  /*0270*/  DMUL R8, R14, R14 ;  /* 0x0000000e0e087228 */ /* 0x000fe40000000000 */
[----:B------:R-:W-:-:S08]  /*0280*/  DMUL R10, R12, R12 ;  /* 0x0000000c0c0a7228 */ /* 0x000fd00000000000 */
[----:B------:R-:W-:-:S08]  /*0290*/  DADD R18, R8, R10 ;  /* 0x0000000008127229 */ /* 0x000fd0000000000a */
[----:B------:R-:W-:-:S14]  /*02a0*/  DSETP.LT.AND P2, PT, R18, 4, PT ;  /* 0x401000001200742a */ /* 0x000fdc0003f41000 */
[----:B------:R-:W-:Y:S05]  /*02b0*/  @!P1 BRA P2, `(.L_x_2) ;  /* 0xfffffffc00d09947 */ /* 0x000fea000103ffff */
.L_x_1:
[----:B------:R-:W-:Y:S05]  /*02c0*/  BSYNC.RECONVERGENT B0 ;  /* 0x0000000000007941 */ /* 0x000fea0003800200 */
.L_x_0:
[C---:B------:R-:W-:Y:S01]  /*02d0*/  ISETP.EQ.OR P0, PT, R17.reuse, RZ, !P0 ;  /* 0x000000ff1100720c */ /* 0x040fe20004702670 */
[----:B------:R-:W-:Y:S01]  /*02e0*/  HFMA2 R7, -RZ, RZ, 0, 0 ;  /* 0x00000000ff077431 */ /* 0x000fe200000001ff */
[----:B------:R-:W0:Y:S01]  /*02f0*/  LDC.64 R4, c[0x0][0x380] ;  /* 0x0000e000ff047b82 */ /* 0x000e220000000a00 */
[----:B------:R-:W1:Y:S10]  /*0300*/  LDCU.64 UR4, c[0x0][0x358] ;  /* 0x00006b00ff0477ac */ /* 0x000e740008000a00 */
[----:B------:R-:W-:-:S05]  /*0310*/  @!P0 IMAD.SHL.U32 R17, R17, 0x4, RZ ;  /* 0x0000000411118824 */ /* 0x000fca00078e00ff */
[----:B------:R-:W-:-:S04]  /*0320*/  @!P0 LOP3.LUT R17, R17, 0x3c, RZ, 0xc0, !PT ;  /* 0x0000003c11118812 */ /* 0x000fc800078ec0ff */
[----:B------:R-:W1:Y:S01]  /*0330*/  @!P0 LDC R7, c[0x3][R17] ;  /* 0x00c0000011078b82 */ /* 0x000e620000000800 */
[----:B0-----:R-:W-:-:S05]  /*0340*/  IMAD.WIDE R2, R3, 0x4, R4 ;  /* 0x0000000403027825 */ /* 0x001fca00078e0204 */
[----:B-1----:R-:W-:Y:S01]  /*0350*/  STG.E desc[UR4][R2.64], R7 ;  /* 0x0000000702007986 */ /* 0x002fe2000c101904 */
[----:B------:R-:W-:Y:S05]  /*0360*/  EXIT ;  /* 0x000000000000794d */ /* 0x000fea0003800000 */
.L_x_3:
[----:B------:R-:W-:-:S00]  /*0370*/  BRA `(.L_x_3) ;  /* 0xfffffffc00fc7947 */ /* 0x000fc0000383ffff */
[----:B------:R-:W-:-:S00]  /*0380*/  NOP ;  /* 0x0000000000007918 */ /* 0x000fc00000000000 */
[----:B------:R-:W-:-:S00]  /*0390*/  NOP ;  /* 0x0000000000007918 */ /* 0x000fc00000000000 */
[----:B------:R-:W-:-:S00]  /*03a0*/  NOP ;  /* 0x0000000000007918 */ /* 0x000fc00000000000 */
[----:B------:R-:W-:-:S00]  /*03b0*/  NOP ;  /* 0x0000000000007918 */ /* 0x000fc00000000000 */
[----:B------:R-:W-:-:S00]  /*03c0*/  NOP ;  /* 0x0000000000007918 */ /* 0x000fc00000000000 */
[----:B------:R-:W-:-:S00]  /*03d0*/  NOP ;  /* 0x0000000000007918 */ /* 0x000fc00000000000 */
[----:B------:R-:W-:-:S00]  /*03e0*/  NOP ;  /* 0x0000000000007918 */ /* 0x000fc00000000000 */
[----:B------:R-:W-:-:S00]  /*03f0*/  NOP ;  /* 0x0000000000007918 */ /* 0x000fc00000000000 */
.L_x_4:


//--------------------- .nv.shared.reserved.0     --------------------------
	.section	.nv.shared.reserved.0,"aw",@nobits
	.weak		__nv_reservedSMEM_offset_0_alias
	.size		__nv_reservedSMEM_offset_0_alias, 0, 64
	.other		__nv_reservedSMEM_offset_0_alias,@"STO_CUDA_RESERVED_SHARED STV_DEFAULT"
__nv_reservedSMEM_offset_0_alias:
	.zero		0
	.zero		64


//--------------------- .nv.constant0._Z17mandelbrot_kernelPjddddddi --------------------------
	.section	.nv.constant0._Z17mandelbrot_kernelPjddddddi,"a",@progbits
	.sectionflags	@""
	.align	4
.nv.constant0._Z17mandelbrot_kernelPjddddddi:
	.zero		956


//--------------------- SYMBOLS --------------------------

	.type		.nv.reservedSmem.offset0,@object
	.size		.nv.reservedSmem.offset0,0x4
